//
// Generated by NVIDIA NVVM Compiler
//
// Compiler Build ID: CL-36424714
// Cuda compilation tools, release 13.0, V13.0.88
// Based on NVVM 20.0.0
//

.version 9.0
.target sm_100
.address_size 64

	// .globl	_Z6addvecPfS_S_i

.visible .entry _Z6addvecPfS_S_i(
	.param .u64 .ptr .align 1 _Z6addvecPfS_S_i_param_0,
	.param .u64 .ptr .align 1 _Z6addvecPfS_S_i_param_1,
	.param .u64 .ptr .align 1 _Z6addvecPfS_S_i_param_2,
	.param .u32 _Z6addvecPfS_S_i_param_3
)
{
	.reg .pred 	%p<2>;
	.reg .b32 	%r<6>;
	.reg .b32 	%f<4>;
	.reg .b64 	%rd<11>;

	ld.param.u64 	%rd1, [_Z6addvecPfS_S_i_param_0];
	ld.param.u64 	%rd2, [_Z6addvecPfS_S_i_param_1];
	ld.param.u64 	%rd3, [_Z6addvecPfS_S_i_param_2];
	ld.param.u32 	%r2, [_Z6addvecPfS_S_i_param_3];
	mov.u32 	%r3, %ntid.x;
	mov.u32 	%r4, %ctaid.x;
	mov.u32 	%r5, %tid.x;
	mad.lo.s32 	%r1, %r3, %r4, %r5;
	setp.ge.s32 	%p1, %r1, %r2;
	@%p1 bra 	$L__BB0_2;
	cvta.to.global.u64 	%rd4, %rd1;
	cvta.to.global.u64 	%rd5, %rd2;
	cvta.to.global.u64 	%rd6, %rd3;
	mul.wide.s32 	%rd7, %r1, 4;
	add.s64 	%rd8, %rd4, %rd7;
	ld.global.f32 	%f1, [%rd8];
	add.s64 	%rd9, %rd5, %rd7;
	ld.global.f32 	%f2, [%rd9];
	add.f32 	%f3, %f1, %f2;
	add.s64 	%rd10, %rd6, %rd7;
	st.global.f32 	[%rd10], %f3;
$L__BB0_2:
	ret;

}


// ===== COMPILED SASS (sm_100) =====

	.target	sm_100

	.elftype	@"ET_EXEC"


//--------------------- .note.nv.tkinfo           --------------------------
	.section	.note.nv.tkinfo,"",@"SHT_NOTE"
	.sectionflags	@"SHF_NOTE_NV_TKINFO"
	.tkinfo
        /*0018*/ 	.word	0x00000002
        /*0030*/ 	.string	""
        /*0030*/ 	.string	"ptxas"
        /*0030*/ 	.string	"Cuda compilation tools, release 13.0, V13.0.88"
        /*0030*/ 	.string	"Build cuda_13.0.r13.0/compiler.36424714_0"
        /*0030*/ 	.string	"-arch sm_100 -m 64 "



//--------------------- .note.nv.cuinfo           --------------------------
	.section	.note.nv.cuinfo,"",@"SHT_NOTE"
	.sectionflags	@"SHF_NOTE_NV_CUINFO"
        /*0018*/ 	.short	0x0002
        /*001a*/ 	.short	0x0064
        /*001c*/ 	.short	0x0082
	.zero		2


//--------------------- .nv.info                  --------------------------
	.section	.nv.info,"",@"SHT_CUDA_INFO"
	.align	4


	//----- nvinfo : EIATTR_REGCOUNT
	.align		4
        /*0000*/ 	.byte	0x04, 0x2f
        /*0002*/ 	.short	(.L_1 - .L_0)
	.align		4
.L_0:
        /*0004*/ 	.word	index@(_Z6addvecPfS_S_i)
        /*0008*/ 	.word	0x0000000c


	//----- nvinfo : EIATTR_FRAME_SIZE
	.align		4
.L_1:
        /*000c*/ 	.byte	0x04, 0x11
        /*000e*/ 	.short	(.L_3 - .L_2)
	.align		4
.L_2:
        /*0010*/ 	.word	index@(_Z6addvecPfS_S_i)
        /*0014*/ 	.word	0x00000000


	//----- nvinfo : EIATTR_MIN_STACK_SIZE
	.align		4
.L_3:
        /*0018*/ 	.byte	0x04, 0x12
        /*001a*/ 	.short	(.L_5 - .L_4)
	.align		4
.L_4:
        /*001c*/ 	.word	index@(_Z6addvecPfS_S_i)
        /*0020*/ 	.word	0x00000000
.L_5:


//--------------------- .nv.compat                --------------------------
	.section	.nv.compat,"",@"SHT_CUDA_COMPAT_INFO"
	.align	4
        /*0000*/ 	.byte	0x02, 0x09, 0x00, 0x00, 0x02, 0x02, 0x01, 0x00, 0x02, 0x05, 0x05, 0x00, 0x03, 0x07, 0x01, 0x01
        /*0010*/ 	.byte	0x02, 0x03, 0x00, 0x00, 0x02, 0x06, 0x01, 0x00, 0x04, 0x0b, 0x08, 0x00, 0x09, 0x00, 0x00, 0x00
        /*0020*/ 	.byte	0x00, 0x00, 0x00, 0x00


//--------------------- .nv.info._Z6addvecPfS_S_i --------------------------
	.section	.nv.info._Z6addvecPfS_S_i,"",@"SHT_CUDA_INFO"
	.sectionflags	@""
	.align	4


	//----- nvinfo : EIATTR_CUDA_API_VERSION
	.align		4
        /*0000*/ 	.byte	0x04, 0x37
        /*0002*/ 	.short	(.L_7 - .L_6)
.L_6:
        /*0004*/ 	.word	0x00000082


	//----- nvinfo : EIATTR_KPARAM_INFO
	.align		4
.L_7:
        /*0008*/ 	.byte	0x04, 0x17
        /*000a*/ 	.short	(.L_9 - .L_8)
.L_8:
        /*000c*/ 	.word	0x00000000
        /*0010*/ 	.short	0x0003
        /*0012*/ 	.short	0x0018
        /*0014*/ 	.byte	0x00, 0xf0, 0x11, 0x00


	//----- nvinfo : EIATTR_KPARAM_INFO
	.align		4
.L_9:
        /*0018*/ 	.byte	0x04, 0x17
        /*001a*/ 	.short	(.L_11 - .L_10)
.L_10:
        /*001c*/ 	.word	0x00000000
        /*0020*/ 	.short	0x0002
        /*0022*/ 	.short	0x0010
        /*0024*/ 	.byte	0x00, 0xf5, 0x21, 0x00


	//----- nvinfo : EIATTR_KPARAM_INFO
	.align		4
.L_11:
        /*0028*/ 	.byte	0x04, 0x17
        /*002a*/ 	.short	(.L_13 - .L_12)
.L_12:
        /*002c*/ 	.word	0x00000000
        /*0030*/ 	.short	0x0001
        /*0032*/ 	.short	0x0008
        /*0034*/ 	.byte	0x00, 0xf5, 0x21, 0x00


	//----- nvinfo : EIATTR_KPARAM_INFO
	.align		4
.L_13:
        /*0038*/ 	.byte	0x04, 0x17
        /*003a*/ 	.short	(.L_15 - .L_14)
.L_14:
        /*003c*/ 	.word	0x00000000
        /*0040*/ 	.short	0x0000
        /*0042*/ 	.short	0x0000
        /*0044*/ 	.byte	0x00, 0xf5, 0x21, 0x00


	//----- nvinfo : EIATTR_SPARSE_MMA_MASK
	.align		4
.L_15:
        /*0048*/ 	.byte	0x03, 0x50
        /*004a*/ 	.short	0x0000


	//----- nvinfo : EIATTR_MAXREG_COUNT
	.align		4
        /*004c*/ 	.byte	0x03, 0x1b
        /*004e*/ 	.short	0x00ff


	//----- nvinfo : EIATTR_MERCURY_ISA_VERSION
	.align		4
        /*0050*/ 	.byte	0x03, 0x5f
        /*0052*/ 	.short	0x0101


	//----- nvinfo : EIATTR_VRC_CTA_INIT_COUNT
	.align		4
        /*0054*/ 	.byte	0x02, 0x4a
	.zero		1
	.zero		1


	//----- nvinfo : EIATTR_EXIT_INSTR_OFFSETS
	.align		4
        /*0058*/ 	.byte	0x04, 0x1c
        /*005a*/ 	.short	(.L_17 - .L_16)


	//   ....[0]....
.L_16:
        /*005c*/ 	.word	0x00000070


	//   ....[1]....
        /*0060*/ 	.word	0x00000130


	//----- nvinfo : EIATTR_CBANK_PARAM_SIZE
	.align		4
.L_17:
        /*0064*/ 	.byte	0x03, 0x19
        /*0066*/ 	.short	0x001c


	//----- nvinfo : EIATTR_PARAM_CBANK
	.align		4
        /*0068*/ 	.byte	0x04, 0x0a
        /*006a*/ 	.short	(.L_19 - .L_18)
	.align		4
.L_18:
        /*006c*/ 	.word	index@(.nv.constant0._Z6addvecPfS_S_i)
        /*0070*/ 	.short	0x0380
        /*0072*/ 	.short	0x001c


	//----- nvinfo : EIATTR_SW_WAR
	.align		4
.L_19:
        /*0074*/ 	.byte	0x04, 0x36
        /*0076*/ 	.short	(.L_21 - .L_20)
.L_20:
        /*0078*/ 	.word	0x00000008
.L_21:


//--------------------- .nv.callgraph             --------------------------
	.section	.nv.callgraph,"",@"SHT_CUDA_CALLGRAPH"
	.align	4
	.sectionentsize	8
	.align		4
        /*0000*/ 	.word	0x00000000
	.align		4
        /*0004*/ 	.word	0xffffffff
	.align		4
        /*0008*/ 	.word	0x00000000
	.align		4
        /*000c*/ 	.word	0xfffffffe
	.align		4
        /*0010*/ 	.word	0x00000000
	.align		4
        /*0014*/ 	.word	0xfffffffd
	.align		4
        /*0018*/ 	.word	0x00000000
	.align		4
        /*001c*/ 	.word	0xfffffffc


//--------------------- .text._Z6addvecPfS_S_i    --------------------------
	.section	.text._Z6addvecPfS_S_i,"ax",@progbits
	.align	128
        .global         _Z6addvecPfS_S_i
        .type           _Z6addvecPfS_S_i,@function
        .size           _Z6addvecPfS_S_i,(.L_x_1 - _Z6addvecPfS_S_i)
        .other          _Z6addvecPfS_S_i,@"STO_CUDA_ENTRY STV_DEFAULT"
_Z6addvecPfS_S_i:
.text._Z6addvecPfS_S_i:
[----:B------:R-:W-:Y:S01]  /*0000*/  LDC R1, c[0x0][0x37c] ;  /* 0x0000df00ff017b82 */ /* 0x000fe20000000800 */
[----:B------:R-:W0:Y:S01]  /*0010*/  S2R R9, SR_CTAID.X ;  /* 0x0000000000097919 */ /* 0x000e220000002500 */
[----:B------:R-:W0:Y:S01]  /*0020*/  LDCU UR4, c[0x0][0x360] ;  /* 0x00006c00ff0477ac */ /* 0x000e220008000800 */
[----:B------:R-:W0:Y:S01]  /*0030*/  S2R R0, SR_TID.X ;  /* 0x0000000000007919 */ /* 0x000e220000002100 */
[----:B------:R-:W1:Y:S01]  /*0040*/  LDCU UR5, c[0x0][0x398] ;  /* 0x00007300ff0577ac */ /* 0x000e620008000800 */
[----:B0-----:R-:W-:-:S05]  /*0050*/  IMAD R9, R9, UR4, R0 ;  /* 0x0000000409097c24 */ /* 0x001fca000f8e0200 */
[----:B-1----:R-:W-:-:S13]  /*0060*/  ISETP.GE.AND P0, PT, R9, UR5, PT ;  /* 0x0000000509007c0c */ /* 0x002fda000bf06270 */
[----:B------:R-:W-:Y:S05]  /*0070*/  @P0 EXIT ;  /* 0x000000000000094d */ /* 0x000fea0003800000 */
[----:B------:R-:W0:Y:S01]  /*0080*/  LDC.64 R2, c[0x0][0x380] ;  /* 0x0000e000ff027b82 */ /* 0x000e220000000a00 */
[----:B------:R-:W1:Y:S07]  /*0090*/  LDCU.64 UR4, c[0x0][0x358] ;  /* 0x00006b00ff0477ac */ /* 0x000e6e0008000a00 */
[----:B------:R-:W2:Y:S08]  /*00a0*/  LDC.64 R4, c[0x0][0x388] ;  /* 0x0000e200ff047b82 */ /* 0x000eb00000000a00 */
[----:B------:R-:W3:Y:S01]  /*00b0*/  LDC.64 R6, c[0x0][0x390] ;  /* 0x0000e400ff067b82 */ /* 0x000ee20000000a00 */
[----:B0-----:R-:W-:-:S06]  /*00c0*/  IMAD.WIDE R2, R9, 0x4, R2 ;  /* 0x0000000409027825 */ /* 0x001fcc00078e0202 */
[----:B-1----:R-:W4:Y:S01]  /*00d0*/  LDG.E R2, desc[UR4][R2.64] ;  /* 0x0000000402027981 */ /* 0x002f22000c1e1900 */
[----:B--2---:R-:W-:-:S06]  /*00e0*/  IMAD.WIDE R4, R9, 0x4, R4 ;  /* 0x0000000409047825 */ /* 0x004fcc00078e0204 */
[----:B------:R-:W4:Y:S01]  /*00f0*/  LDG.E R5, desc[UR4][R4.64] ;  /* 0x0000000404057981 */ /* 0x000f22000c1e1900 */
[----:B---3--:R-:W-:-:S04]  /*0100*/  IMAD.WIDE R6, R9, 0x4, R6 ;  /* 0x0000000409067825 */ /* 0x008fc800078e0206 */
[----:B----4-:R-:W-:-:S05]  /*0110*/  FADD R9, R2, R5 ;  /* 0x0000000502097221 */ /* 0x010fca0000000000 */
[----:B------:R-:W-:Y:S01]  /*0120*/  STG.E desc[UR4][R6.64], R9 ;  /* 0x0000000906007986 */ /* 0x000fe2000c101904 */
[----:B------:R-:W-:Y:S05]  /*0130*/  EXIT ;  /* 0x000000000000794d */ /* 0x000fea0003800000 */
.L_x_0:
[----:B------:R-:W-:-:S00]  /*0140*/  BRA `(.L_x_0) ;  /* 0xfffffffc00fc7947 */ /* 0x000fc0000383ffff */
[----:B------:R-:W-:-:S00]  /*0150*/  NOP ;  /* 0x0000000000007918 */ /* 0x000fc00000000000 */
        /* <DEDUP_REMOVED lines=10> */
.L_x_1:


//--------------------- .nv.shared.reserved.0     --------------------------
	.section	.nv.shared.reserved.0,"aw",@nobits
	.weak		__nv_reservedSMEM_offset_0_alias
	.size		__nv_reservedSMEM_offset_0_alias, 0, 64
	.other		__nv_reservedSMEM_offset_0_alias,@"STO_CUDA_RESERVED_SHARED STV_DEFAULT"
__nv_reservedSMEM_offset_0_alias:
	.zero		0
	.zero		64


//--------------------- .nv.constant0._Z6addvecPfS_S_i --------------------------
	.section	.nv.constant0._Z6addvecPfS_S_i,"a",@progbits
	.sectionflags	@""
	.align	4
.nv.constant0._Z6addvecPfS_S_i:
	.zero		924


//--------------------- SYMBOLS --------------------------

	.type		.nv.reservedSmem.offset0,@object
	.size		.nv.reservedSmem.offset0,0x4
